	.headerflags	@"EF_CUDA_TEXMODE_UNIFIED EF_CUDA_64BIT_ADDRESS EF_CUDA_ACCELERATORS EF_CUDA_SM90 EF_CUDA_VIRTUAL_SM(EF_CUDA_SM90)"
	.elftype	@"ET_EXEC"


//--------------------- .nv.info                  --------------------------
	.section	.nv.info,"",@"SHT_CUDA_INFO"
	.align	4


	//----- nvinfo : EIATTR_REGCOUNT
	.align		4
        /*0000*/ 	.byte	0x04, 0x2f
        /*0002*/ 	.short	(.L_3 - .L_2)
	.align		4
.L_2:
        /*0004*/ 	.word	index@(triton_poi_fused__native_batch_norm_legit_no_training_add_relu_6)
        /*0008*/ 	.word	0x00000013


	//----- nvinfo : EIATTR_MIN_STACK_SIZE
	.align		4
.L_3:
        /*000c*/ 	.byte	0x04, 0x12
        /*000e*/ 	.short	(.L_5 - .L_4)
	.align		4
.L_4:
        /*0010*/ 	.word	index@(triton_poi_fused__native_batch_norm_legit_no_training_add_relu_6)
        /*0014*/ 	.word	0x00000000


	//----- nvinfo : EIATTR_FRAME_SIZE
	.align		4
.L_5:
        /*0018*/ 	.byte	0x04, 0x11
        /*001a*/ 	.short	(.L_7 - .L_6)
	.align		4
.L_6:
        /*001c*/ 	.word	index@(triton_poi_fused__native_batch_norm_legit_no_training_add_relu_6)
        /*0020*/ 	.word	0x00000000


	//----- nvinfo : EIATTR_MIN_STACK_SIZE
	.align		4
.L_7:
        /*0024*/ 	.byte	0x04, 0x12
        /*0026*/ 	.short	(.L_9 - .L_8)
	.align		4
.L_8:
        /*0028*/ 	.word	index@(triton_poi_fused__native_batch_norm_legit_no_training_add_relu_6)
        /*002c*/ 	.word	0x00000000
.L_9:


//--------------------- .nv.info.triton_poi_fused__native_batch_norm_legit_no_training_add_relu_6 --------------------------
	.section	.nv.info.triton_poi_fused__native_batch_norm_legit_no_training_add_relu_6,"",@"SHT_CUDA_INFO"
	.sectionflags	@""
	.align	4


	//----- nvinfo : EIATTR_CUDA_API_VERSION
	.align		4
        /*0000*/ 	.byte	0x04, 0x37
        /*0002*/ 	.short	(.L_11 - .L_10)
.L_10:
        /*0004*/ 	.word	0x0000007c


	//----- nvinfo : EIATTR_KPARAM_INFO
	.align		4
.L_11:
        /*0008*/ 	.byte	0x04, 0x17
        /*000a*/ 	.short	(.L_13 - .L_12)
.L_12:
        /*000c*/ 	.word	0x00000000
        /*0010*/ 	.short	0x0007
        /*0012*/ 	.short	0x0038
        /*0014*/ 	.byte	0x00, 0xf0, 0x11, 0x00


	//----- nvinfo : EIATTR_KPARAM_INFO
	.align		4
.L_13:
        /*0018*/ 	.byte	0x04, 0x17
        /*001a*/ 	.short	(.L_15 - .L_14)
.L_14:
        /*001c*/ 	.word	0x00000000
        /*0020*/ 	.short	0x0006
        /*0022*/ 	.short	0x0030
        /*0024*/ 	.byte	0x00, 0xf4, 0x21, 0x00


	//----- nvinfo : EIATTR_KPARAM_INFO
	.align		4
.L_15:
        /*0028*/ 	.byte	0x04, 0x17
        /*002a*/ 	.short	(.L_17 - .L_16)
.L_16:
        /*002c*/ 	.word	0x00000000
        /*0030*/ 	.short	0x0005
        /*0032*/ 	.short	0x0028
        /*0034*/ 	.byte	0x00, 0xf4, 0x21, 0x00


	//----- nvinfo : EIATTR_KPARAM_INFO
	.align		4
.L_17:
        /*0038*/ 	.byte	0x04, 0x17
        /*003a*/ 	.short	(.L_19 - .L_18)
.L_18:
        /*003c*/ 	.word	0x00000000
        /*0040*/ 	.short	0x0004
        /*0042*/ 	.short	0x0020
        /*0044*/ 	.byte	0x00, 0xf4, 0x21, 0x00


	//----- nvinfo : EIATTR_KPARAM_INFO
	.align		4
.L_19:
        /*0048*/ 	.byte	0x04, 0x17
        /*004a*/ 	.short	(.L_21 - .L_20)
.L_20:
        /*004c*/ 	.word	0x00000000
        /*0050*/ 	.short	0x0003
        /*0052*/ 	.short	0x0018
        /*0054*/ 	.byte	0x00, 0xf4, 0x21, 0x00


	//----- nvinfo : EIATTR_KPARAM_INFO
	.align		4
.L_21:
        /*0058*/ 	.byte	0x04, 0x17
        /*005a*/ 	.short	(.L_23 - .L_22)
.L_22:
        /*005c*/ 	.word	0x00000000
        /*0060*/ 	.short	0x0002
        /*0062*/ 	.short	0x0010
        /*0064*/ 	.byte	0x00, 0xf4, 0x21, 0x00


	//----- nvinfo : EIATTR_KPARAM_INFO
	.align		4
.L_23:
        /*0068*/ 	.byte	0x04, 0x17
        /*006a*/ 	.short	(.L_25 - .L_24)
.L_24:
        /*006c*/ 	.word	0x00000000
        /*0070*/ 	.short	0x0001
        /*0072*/ 	.short	0x0008
        /*0074*/ 	.byte	0x00, 0xf4, 0x21, 0x00


	//----- nvinfo : EIATTR_KPARAM_INFO
	.align		4
.L_25:
        /*0078*/ 	.byte	0x04, 0x17
        /*007a*/ 	.short	(.L_27 - .L_26)
.L_26:
        /*007c*/ 	.word	0x00000000
        /*0080*/ 	.short	0x0000
        /*0082*/ 	.short	0x0000
        /*0084*/ 	.byte	0x00, 0xf4, 0x21, 0x00


	//----- nvinfo : EIATTR_SPARSE_MMA_MASK
	.align		4
.L_27:
        /*0088*/ 	.byte	0x03, 0x50
        /*008a*/ 	.short	0x0000


	//----- nvinfo : EIATTR_MAXREG_COUNT
	.align		4
        /*008c*/ 	.byte	0x03, 0x1b
        /*008e*/ 	.short	0x00ff


	//----- nvinfo : EIATTR_EXIT_INSTR_OFFSETS
	.align		4
        /*0090*/ 	.byte	0x04, 0x1c
        /*0092*/ 	.short	(.L_29 - .L_28)


	//   ....[0]....
.L_28:
        /*0094*/ 	.word	0x00000330


	//----- nvinfo : EIATTR_REQNTID
	.align		4
.L_29:
        /*0098*/ 	.byte	0x04, 0x10
        /*009a*/ 	.short	(.L_31 - .L_30)
.L_30:
        /*009c*/ 	.word	0x00000080
        /*00a0*/ 	.word	0x00000001
        /*00a4*/ 	.word	0x00000001


	//----- nvinfo : EIATTR_CBANK_PARAM_SIZE
	.align		4
.L_31:
        /*00a8*/ 	.byte	0x03, 0x19
        /*00aa*/ 	.short	0x003c


	//----- nvinfo : EIATTR_PARAM_CBANK
	.align		4
        /*00ac*/ 	.byte	0x04, 0x0a
        /*00ae*/ 	.short	(.L_33 - .L_32)
	.align		4
.L_32:
        /*00b0*/ 	.word	index@(.nv.constant0.triton_poi_fused__native_batch_norm_legit_no_training_add_relu_6)
        /*00b4*/ 	.short	0x0210
        /*00b6*/ 	.short	0x003c


	//----- nvinfo : EIATTR_SW_WAR
	.align		4
.L_33:
        /*00b8*/ 	.byte	0x04, 0x36
        /*00ba*/ 	.short	(.L_35 - .L_34)
.L_34:
        /*00bc*/ 	.word	0x00000008
.L_35:


//--------------------- .nv.callgraph             --------------------------
	.section	.nv.callgraph,"",@"SHT_CUDA_CALLGRAPH"
	.align	4
	.sectionentsize	8
	.align		4
        /*0000*/ 	.word	0x00000000
	.align		4
        /*0004*/ 	.word	0xffffffff
	.align		4
        /*0008*/ 	.word	0x00000000
	.align		4
        /*000c*/ 	.word	0xfffffffe
	.align		4
        /*0010*/ 	.word	0x00000000
	.align		4
        /*0014*/ 	.word	0xfffffffd
	.align		4
        /*0018*/ 	.word	0x00000000
	.align		4
        /*001c*/ 	.word	0xfffffffc


//--------------------- .nv.constant4             --------------------------
	.section	.nv.constant4,"a",@progbits
	.align	8
	.align		8
.nv.constant4:
        /*0000*/ 	.dword	_$_str
	.align		8
        /*0008*/ 	.dword	_$_str_$_2


//--------------------- .text.triton_poi_fused__native_batch_norm_legit_no_training_add_relu_6 --------------------------
	.section	.text.triton_poi_fused__native_batch_norm_legit_no_training_add_relu_6,"ax",@progbits
	.align	128
        .global         triton_poi_fused__native_batch_norm_legit_no_training_add_relu_6
        .type           triton_poi_fused__native_batch_norm_legit_no_training_add_relu_6,@function
        .size           triton_poi_fused__native_batch_norm_legit_no_training_add_relu_6,(.L_x_1 - triton_poi_fused__native_batch_norm_legit_no_training_add_relu_6)
        .other          triton_poi_fused__native_batch_norm_legit_no_training_add_relu_6,@"STO_CUDA_ENTRY STV_DEFAULT"
triton_poi_fused__native_batch_norm_legit_no_training_add_relu_6:
.text.triton_poi_fused__native_batch_norm_legit_no_training_add_relu_6:
[----:B------:R-:W-:Y:S01]  /*0000*/  LDC R1, c[0x0][0x28] ;  /* 0x00000a00ff017b82 */ /* 0x000fe20000000800 */
[----:B------:R-:W1:Y:S07]  /*0010*/  S2R R0, SR_TID.X ;  /* 0x0000000000007919 */ /* 0x000e6e0000002100 */
[----:B------:R-:W2:Y:S01]  /*0020*/  LDC.64 R8, c[0x0][0x220] ;  /* 0x00008800ff087b82 */ /* 0x000ea20000000a00 */
[----:B------:R-:W-:Y:S01]  /*0030*/  ULDC.64 UR4, c[0x0][0x208] ;  /* 0x0000820000047ab9 */ /* 0x000fe20000000a00 */
[----:B------:R-:W3:Y:S06]  /*0040*/  S2R R3, SR_CTAID.X ;  /* 0x0000000000037919 */ /* 0x000eec0000002500 */
[----:B------:R-:W4:Y:S08]  /*0050*/  LDC.64 R6, c[0x0][0x218] ;  /* 0x00008600ff067b82 */ /* 0x000f300000000a00 */
[----:B------:R-:W5:Y:S08]  /*0060*/  LDC.64 R4, c[0x0][0x210] ;  /* 0x00008400ff047b82 */ /* 0x000f700000000a00 */
[----:B------:R-:W5:Y:S01]  /*0070*/  LDC.64 R10, c[0x0][0x228] ;  /* 0x00008a00ff0a7b82 */ /* 0x000f620000000a00 */
[----:B-1----:R-:W-:-:S07]  /*0080*/  LOP3.LUT R0, R0, 0x7f, RZ, 0xc0, !PT ;  /* 0x0000007f00007812 */ /* 0x002fce00078ec0ff */
[----:B------:R-:W1:Y:S01]  /*0090*/  LDC.64 R12, c[0x0][0x230] ;  /* 0x00008c00ff0c7b82 */ /* 0x000e620000000a00 */
[----:B---3--:R-:W-:Y:S02]  /*00a0*/  SHF.R.S32.HI R2, RZ, 0x18, R3 ;  /* 0x00000018ff027819 */ /* 0x008fe40000011403 */
[----:B------:R-:W-:Y:S02]  /*00b0*/  LEA R0, R3, R0, 0x7 ;  /* 0x0000000003007211 */ /* 0x000fe400078e38ff */
[----:B------:R-:W-:-:S04]  /*00c0*/  SGXT R3, R2, 0x1 ;  /* 0x000000010203781a */ /* 0x000fc80000000200 */
[----:B------:R-:W-:-:S04]  /*00d0*/  LEA.HI R3, R3, R0, RZ, 0x8 ;  /* 0x0000000003037211 */ /* 0x000fc800078f40ff */
[----:B------:R-:W-:-:S04]  /*00e0*/  SHF.R.S32.HI R3, RZ, 0x8, R3 ;  /* 0x00000008ff037819 */ /* 0x000fc80000011403 */
[----:B------:R-:W-:-:S04]  /*00f0*/  LEA.HI R2, R3, R3, RZ, 0x2 ;  /* 0x0000000303027211 */ /* 0x000fc800078f10ff */
[----:B------:R-:W-:-:S04]  /*0100*/  LOP3.LUT R2, R2, 0xfffffffc, RZ, 0xc0, !PT ;  /* 0xfffffffc02027812 */ /* 0x000fc800078ec0ff */
[----:B------:R-:W-:Y:S02]  /*0110*/  IADD3 R15, R3, -R2, RZ ;  /* 0x80000002030f7210 */ /* 0x000fe40007ffe0ff */
[----:B------:R-:W3:Y:S03]  /*0120*/  LDC.64 R2, c[0x0][0x238] ;  /* 0x00008e00ff027b82 */ /* 0x000ee60000000a00 */
[----:B--2---:R-:W-:-:S05]  /*0130*/  IMAD.WIDE R8, R15, 0x4, R8 ;  /* 0x000000040f087825 */ /* 0x004fca00078e0208 */
[----:B------:R1:W2:Y:S01]  /*0140*/  LDG.E.EL R16, desc[UR4][R8.64] ;  /* 0x0000000408107981 */ /* 0x0002a2000c2e1900 */
[----:B----4-:R-:W-:-:S04]  /*0150*/  IMAD.WIDE R6, R15, 0x4, R6 ;  /* 0x000000040f067825 */ /* 0x010fc800078e0206 */
[C---:B-----5:R-:W-:Y:S02]  /*0160*/  IMAD.WIDE R4, R0.reuse, 0x4, R4 ;  /* 0x0000000400047825 */ /* 0x060fe400078e0204 */
[----:B------:R-:W4:Y:S02]  /*0170*/  LDG.E.EL R7, desc[UR4][R6.64] ;  /* 0x0000000406077981 */ /* 0x000f24000c2e1900 */
[C---:B0-----:R-:W-:Y:S02]  /*0180*/  IMAD.WIDE R10, R15.reuse, 0x4, R10 ;  /* 0x000000040f0a7825 */ /* 0x041fe400078e020a */
[----:B------:R0:W4:Y:S02]  /*0190*/  LDG.E R14, desc[UR4][R4.64] ;  /* 0x00000004040e7981 */ /* 0x000124000c1e1900 */
[----:B-1----:R-:W-:Y:S02]  /*01a0*/  IMAD.WIDE R8, R15, 0x4, R12 ;  /* 0x000000040f087825 */ /* 0x002fe400078e020c */
[----:B------:R1:W5:Y:S02]  /*01b0*/  LDG.E.EL R10, desc[UR4][R10.64] ;  /* 0x000000040a0a7981 */ /* 0x000364000c2e1900 */
[----:B---3--:R-:W-:-:S02]  /*01c0*/  IMAD.WIDE R2, R0, 0x4, R2 ;  /* 0x0000000400027825 */ /* 0x008fc400078e0202 */
[----:B------:R-:W5:Y:S01]  /*01d0*/  LDG.E.EL R9, desc[UR4][R8.64] ;  /* 0x0000000408097981 */ /* 0x000f62000c2e1900 */
[----:B0-----:R-:W0:Y:S03]  /*01e0*/  LDC.64 R4, c[0x0][0x240] ;  /* 0x00009000ff047b82 */ /* 0x001e260000000a00 */
[----:B------:R-:W3:Y:S01]  /*01f0*/  LDG.E R2, desc[UR4][R2.64] ;  /* 0x0000000402027981 */ /* 0x000ee2000c1e1900 */
[----:B-1----:R-:W-:Y:S01]  /*0200*/  HFMA2.MMA R11, -RZ, RZ, 1.625, 0 ;  /* 0x3e800000ff0b7435 */ /* 0x002fe200000001ff */
[----:B--2---:R-:W-:-:S04]  /*0210*/  FADD R16, R16, 9.9999997473787516356e-06 ;  /* 0x3727c5ac10107421 */ /* 0x004fc80000000000 */
[----:B------:R-:W1:Y:S02]  /*0220*/  MUFU.SQRT R12, R16 ;  /* 0x00000010000c7308 */ /* 0x000e640000002000 */
[C---:B-1----:R-:W-:Y:S02]  /*0230*/  FSETP.GT.AND P0, PT, R12.reuse, 8.50705917302346158658e+37, PT ;  /* 0x7e8000000c00780b */ /* 0x042fe40003f04000 */
[----:B------:R-:W-:-:S11]  /*0240*/  FSETP.GEU.AND P1, PT, R12, 1.175494350822287508e-38, PT ;  /* 0x008000000c00780b */ /* 0x000fd60003f2e000 */
[----:B------:R-:W-:-:S04]  /*0250*/  @P0 FMUL R12, R12, 0.25 ;  /* 0x3e8000000c0c0820 */ /* 0x000fc80000400000 */
[----:B------:R-:W-:-:S06]  /*0260*/  @!P1 FMUL R12, R12, 16777216 ;  /* 0x4b8000000c0c9820 */ /* 0x000fcc0000400000 */
[----:B------:R-:W1:Y:S01]  /*0270*/  MUFU.RCP R12, R12 ;  /* 0x0000000c000c7308 */ /* 0x000e620000001000 */
[----:B------:R-:W-:Y:S01]  /*0280*/  FSEL R11, R11, 1, P0 ;  /* 0x3f8000000b0b7808 */ /* 0x000fe20000000000 */
[----:B----4-:R-:W-:-:S04]  /*0290*/  FADD R7, R14, -R7 ;  /* 0x800000070e077221 */ /* 0x010fc80000000000 */
[----:B------:R-:W-:-:S04]  /*02a0*/  @!P1 FMUL R11, R11, 16777216 ;  /* 0x4b8000000b0b9820 */ /* 0x000fc80000400000 */
[----:B-1----:R-:W-:-:S04]  /*02b0*/  FMUL R6, R12, R11 ;  /* 0x0000000b0c067220 */ /* 0x002fc80000400000 */
[----:B------:R-:W-:-:S04]  /*02c0*/  FMUL R6, R7, R6 ;  /* 0x0000000607067220 */ /* 0x000fc80000400000 */
[----:B-----5:R-:W-:-:S04]  /*02d0*/  FFMA R9, R10, R6, R9 ;  /* 0x000000060a097223 */ /* 0x020fc80000000009 */
[----:B---3--:R-:W-:Y:S01]  /*02e0*/  FADD R6, R2, R9 ;  /* 0x0000000902067221 */ /* 0x008fe20000000000 */
[----:B------:R-:W-:Y:S01]  /*02f0*/  FSETP.GEU.AND P0, PT, R9, -R2, PT ;  /* 0x800000020900720b */ /* 0x000fe20003f0e000 */
[----:B0-----:R-:W-:-:S03]  /*0300*/  IMAD.WIDE R2, R0, 0x4, R4 ;  /* 0x0000000400027825 */ /* 0x001fc600078e0204 */
[----:B------:R-:W-:-:S05]  /*0310*/  FSEL R5, R6, RZ, P0 ;  /* 0x000000ff06057208 */ /* 0x000fca0000000000 */
[----:B------:R-:W-:Y:S01]  /*0320*/  STG.E desc[UR4][R2.64], R5 ;  /* 0x0000000502007986 */ /* 0x000fe2000c101904 */
[----:B------:R-:W-:Y:S05]  /*0330*/  EXIT ;  /* 0x000000000000794d */ /* 0x000fea0003800000 */
.L_x_0:
[----:B------:R-:W-:-:S00]  /*0340*/  BRA `(.L_x_0) ;  /* 0xfffffffc00fc7947 */ /* 0x000fc0000383ffff */
[----:B------:R-:W-:-:S00]  /*0350*/  NOP ;  /* 0x0000000000007918 */ /* 0x000fc00000000000 */
        /* <DEDUP_REMOVED lines=10> */
.L_x_1:


//--------------------- .nv.global.init           --------------------------
	.section	.nv.global.init,"aw",@progbits
.nv.global.init:
	.type		_$_str,@object
	.size		_$_str,(_$_str_$_2 - _$_str)
_$_str:
        /*0000*/ 	.byte	0x5f, 0x5f, 0x43, 0x55, 0x44, 0x41, 0x5f, 0x46, 0x54, 0x5a, 0x00
	.type		_$_str_$_2,@object
	.size		_$_str_$_2,(.L_1 - _$_str_$_2)
_$_str_$_2:
        /*000b*/ 	.byte	0x5f, 0x5f, 0x43, 0x55, 0x44, 0x41, 0x5f, 0x50, 0x52, 0x45, 0x43, 0x5f, 0x53, 0x51, 0x52, 0x54
        /*001b*/ 	.byte	0x00
.L_1:


//--------------------- .nv.constant0.triton_poi_fused__native_batch_norm_legit_no_training_add_relu_6 --------------------------
	.section	.nv.constant0.triton_poi_fused__native_batch_norm_legit_no_training_add_relu_6,"a",@progbits
	.sectionflags	@""
	.align	4
.nv.constant0.triton_poi_fused__native_batch_norm_legit_no_training_add_relu_6:
	.zero		588
